	.headerflags	@"EF_CUDA_TEXMODE_UNIFIED EF_CUDA_64BIT_ADDRESS EF_CUDA_ACCELERATORS EF_CUDA_SM90 EF_CUDA_VIRTUAL_SM(EF_CUDA_SM90)"
	.elftype	@"ET_EXEC"


//--------------------- .nv.info                  --------------------------
	.section	.nv.info,"",@"SHT_CUDA_INFO"
	.align	4


	//----- nvinfo : EIATTR_REGCOUNT
	.align		4
        /*0000*/ 	.byte	0x04, 0x2f
        /*0002*/ 	.short	(.L_1 - .L_0)
	.align		4
.L_0:
        /*0004*/ 	.word	index@(triton_poi_fused_2)
        /*0008*/ 	.word	0x0000001e


	//----- nvinfo : EIATTR_MIN_STACK_SIZE
	.align		4
.L_1:
        /*000c*/ 	.byte	0x04, 0x12
        /*000e*/ 	.short	(.L_3 - .L_2)
	.align		4
.L_2:
        /*0010*/ 	.word	index@(triton_poi_fused_2)
        /*0014*/ 	.word	0x00000000


	//----- nvinfo : EIATTR_FRAME_SIZE
	.align		4
.L_3:
        /*0018*/ 	.byte	0x04, 0x11
        /*001a*/ 	.short	(.L_5 - .L_4)
	.align		4
.L_4:
        /*001c*/ 	.word	index@(triton_poi_fused_2)
        /*0020*/ 	.word	0x00000000


	//----- nvinfo : EIATTR_MIN_STACK_SIZE
	.align		4
.L_5:
        /*0024*/ 	.byte	0x04, 0x12
        /*0026*/ 	.short	(.L_7 - .L_6)
	.align		4
.L_6:
        /*0028*/ 	.word	index@(triton_poi_fused_2)
        /*002c*/ 	.word	0x00000000
.L_7:


//--------------------- .nv.info.triton_poi_fused_2 --------------------------
	.section	.nv.info.triton_poi_fused_2,"",@"SHT_CUDA_INFO"
	.sectionflags	@""
	.align	4


	//----- nvinfo : EIATTR_CUDA_API_VERSION
	.align		4
        /*0000*/ 	.byte	0x04, 0x37
        /*0002*/ 	.short	(.L_9 - .L_8)
.L_8:
        /*0004*/ 	.word	0x0000007c


	//----- nvinfo : EIATTR_KPARAM_INFO
	.align		4
.L_9:
        /*0008*/ 	.byte	0x04, 0x17
        /*000a*/ 	.short	(.L_11 - .L_10)
.L_10:
        /*000c*/ 	.word	0x00000000
        /*0010*/ 	.short	0x0003
        /*0012*/ 	.short	0x0014
        /*0014*/ 	.byte	0x00, 0xf0, 0x11, 0x00


	//----- nvinfo : EIATTR_KPARAM_INFO
	.align		4
.L_11:
        /*0018*/ 	.byte	0x04, 0x17
        /*001a*/ 	.short	(.L_13 - .L_12)
.L_12:
        /*001c*/ 	.word	0x00000000
        /*0020*/ 	.short	0x0002
        /*0022*/ 	.short	0x0010
        /*0024*/ 	.byte	0x00, 0xf0, 0x11, 0x00


	//----- nvinfo : EIATTR_KPARAM_INFO
	.align		4
.L_13:
        /*0028*/ 	.byte	0x04, 0x17
        /*002a*/ 	.short	(.L_15 - .L_14)
.L_14:
        /*002c*/ 	.word	0x00000000
        /*0030*/ 	.short	0x0001
        /*0032*/ 	.short	0x0008
        /*0034*/ 	.byte	0x00, 0xf4, 0x21, 0x00


	//----- nvinfo : EIATTR_KPARAM_INFO
	.align		4
.L_15:
        /*0038*/ 	.byte	0x04, 0x17
        /*003a*/ 	.short	(.L_17 - .L_16)
.L_16:
        /*003c*/ 	.word	0x00000000
        /*0040*/ 	.short	0x0000
        /*0042*/ 	.short	0x0000
        /*0044*/ 	.byte	0x00, 0xf4, 0x21, 0x00


	//----- nvinfo : EIATTR_SPARSE_MMA_MASK
	.align		4
.L_17:
        /*0048*/ 	.byte	0x03, 0x50
        /*004a*/ 	.short	0x0000


	//----- nvinfo : EIATTR_MAXREG_COUNT
	.align		4
        /*004c*/ 	.byte	0x03, 0x1b
        /*004e*/ 	.short	0x00ff


	//----- nvinfo : EIATTR_EXIT_INSTR_OFFSETS
	.align		4
        /*0050*/ 	.byte	0x04, 0x1c
        /*0052*/ 	.short	(.L_19 - .L_18)


	//   ....[0]....
.L_18:
        /*0054*/ 	.word	0x000006d0


	//   ....[1]....
        /*0058*/ 	.word	0x00000720


	//----- nvinfo : EIATTR_REQNTID
	.align		4
.L_19:
        /*005c*/ 	.byte	0x04, 0x10
        /*005e*/ 	.short	(.L_21 - .L_20)
.L_20:
        /*0060*/ 	.word	0x00000080
        /*0064*/ 	.word	0x00000001
        /*0068*/ 	.word	0x00000001


	//----- nvinfo : EIATTR_CBANK_PARAM_SIZE
	.align		4
.L_21:
        /*006c*/ 	.byte	0x03, 0x19
        /*006e*/ 	.short	0x0018


	//----- nvinfo : EIATTR_PARAM_CBANK
	.align		4
        /*0070*/ 	.byte	0x04, 0x0a
        /*0072*/ 	.short	(.L_23 - .L_22)
	.align		4
.L_22:
        /*0074*/ 	.word	index@(.nv.constant0.triton_poi_fused_2)
        /*0078*/ 	.short	0x0210
        /*007a*/ 	.short	0x0018


	//----- nvinfo : EIATTR_SW_WAR
	.align		4
.L_23:
        /*007c*/ 	.byte	0x04, 0x36
        /*007e*/ 	.short	(.L_25 - .L_24)
.L_24:
        /*0080*/ 	.word	0x00000008
.L_25:


//--------------------- .nv.callgraph             --------------------------
	.section	.nv.callgraph,"",@"SHT_CUDA_CALLGRAPH"
	.align	4
	.sectionentsize	8
	.align		4
        /*0000*/ 	.word	0x00000000
	.align		4
        /*0004*/ 	.word	0xffffffff
	.align		4
        /*0008*/ 	.word	0x00000000
	.align		4
        /*000c*/ 	.word	0xfffffffe
	.align		4
        /*0010*/ 	.word	0x00000000
	.align		4
        /*0014*/ 	.word	0xfffffffd
	.align		4
        /*0018*/ 	.word	0x00000000
	.align		4
        /*001c*/ 	.word	0xfffffffc


//--------------------- .text.triton_poi_fused_2  --------------------------
	.section	.text.triton_poi_fused_2,"ax",@progbits
	.sectionflags	@"SHF_BARRIERS=1"
	.align	128
        .global         triton_poi_fused_2
        .type           triton_poi_fused_2,@function
        .size           triton_poi_fused_2,(.L_x_1 - triton_poi_fused_2)
        .other          triton_poi_fused_2,@"STO_CUDA_ENTRY STV_DEFAULT"
triton_poi_fused_2:
.text.triton_poi_fused_2:
[----:B------:R-:W0:Y:S01]  /*0000*/  LDC R1, c[0x0][0x28] ;  /* 0x00000a00ff017b82 */ /* 0x000e220000000800 */
[----:B------:R-:W1:Y:S07]  /*0010*/  S2R R19, SR_CTAID.Z ;  /* 0x0000000000137919 */ /* 0x000e6e0000002700 */
[----:B------:R-:W1:Y:S01]  /*0020*/  S2UR UR4, SR_CTAID.Y ;  /* 0x00000000000479c3 */ /* 0x000e620000002600 */
[----:B------:R-:W-:Y:S01]  /*0030*/  IMAD.MOV.U32 R18, RZ, RZ, RZ ;  /* 0x000000ffff127224 */ /* 0x000fe200078e00ff */
[----:B------:R-:W-:Y:S01]  /*0040*/  ULDC.64 UR6, c[0x0][0x208] ;  /* 0x0000820000067ab9 */ /* 0x000fe20000000a00 */
[----:B------:R-:W2:Y:S01]  /*0050*/  S2R R15, SR_CTAID.X ;  /* 0x00000000000f7919 */ /* 0x000ea20000002500 */
[----:B------:R-:W3:Y:S04]  /*0060*/  S2R R14, SR_TID.X ;  /* 0x00000000000e7919 */ /* 0x000ee80000002100 */
[----:B------:R-:W1:Y:S08]  /*0070*/  LDC R0, c[0x0][0x10] ;  /* 0x00000400ff007b82 */ /* 0x000e700000000800 */
[----:B------:R-:W4:Y:S01]  /*0080*/  LDC.64 R16, c[0x0][0x210] ;  /* 0x00008400ff107b82 */ /* 0x000f220000000a00 */
[----:B-1----:R-:W-:-:S02]  /*0090*/  IMAD R19, R19, R0, UR4 ;  /* 0x0000000413137e24 */ /* 0x002fc4000f8e0200 */
[----:B--2---:R-:W-:Y:S02]  /*00a0*/  IMAD.SHL.U32 R15, R15, 0x10, RZ ;  /* 0x000000100f0f7824 */ /* 0x004fe400078e00ff */
[----:B------:R-:W-:Y:S01]  /*00b0*/  IMAD.SHL.U32 R19, R19, 0x40, RZ ;  /* 0x0000004013137824 */ /* 0x000fe200078e00ff */
[----:B---3--:R-:W-:Y:S02]  /*00c0*/  SHF.R.U32.HI R0, RZ, 0x4, R14 ;  /* 0x00000004ff007819 */ /* 0x008fe4000001160e */
[----:B------:R-:W-:Y:S02]  /*00d0*/  LOP3.LUT R4, R15, 0xf, R14, 0xf8, !PT ;  /* 0x0000000f0f047812 */ /* 0x000fe400078ef80e */
[----:B------:R-:W-:Y:S02]  /*00e0*/  SGXT.U32 R0, R0, 0x3 ;  /* 0x000000030000781a */ /* 0x000fe40000000000 */
[----:B------:R-:W-:Y:S02]  /*00f0*/  ISETP.GE.AND P0, PT, R4, 0x9, PT ;  /* 0x000000090400780c */ /* 0x000fe40003f06270 */
[----:B------:R-:W-:-:S02]  /*0100*/  LOP3.LUT R3, R19, 0x8, R0, 0xfe, !PT ;  /* 0x0000000813037812 */ /* 0x000fc400078efe00 */
[----:B------:R-:W-:Y:S02]  /*0110*/  LOP3.LUT R2, R19, R0, RZ, 0xfc, !PT ;  /* 0x0000000013027212 */ /* 0x000fe400078efcff */
[C---:B------:R-:W-:Y:S01]  /*0120*/  ISETP.LT.AND P2, PT, R3.reuse, 0x2a000, !P0 ;  /* 0x0002a0000300780c */ /* 0x040fe20004741270 */
[--C-:B------:R-:W-:Y:S01]  /*0130*/  IMAD R3, R3, 0x9, R4.reuse ;  /* 0x0000000903037824 */ /* 0x100fe200078e0204 */
[----:B------:R-:W-:Y:S01]  /*0140*/  LOP3.LUT R6, R19, 0x10, R0, 0xfe, !PT ;  /* 0x0000001013067812 */ /* 0x000fe200078efe00 */
[C---:B------:R-:W-:Y:S01]  /*0150*/  IMAD R5, R2.reuse, 0x9, R4 ;  /* 0x0000000902057824 */ /* 0x040fe200078e0204 */
[----:B------:R-:W-:Y:S02]  /*0160*/  LOP3.LUT R7, R19, 0x18, R0, 0xfe, !PT ;  /* 0x0000001813077812 */ /* 0x000fe400078efe00 */
[----:B------:R-:W-:Y:S01]  /*0170*/  ISETP.LT.AND P1, PT, R2, 0x2a000, !P0 ;  /* 0x0002a0000200780c */ /* 0x000fe20004721270 */
[----:B----4-:R-:W-:Y:S01]  /*0180*/  IMAD.WIDE R2, R3, 0x4, R16 ;  /* 0x0000000403027825 */ /* 0x010fe200078e0210 */
[----:B------:R-:W-:-:S02]  /*0190*/  ISETP.LT.AND P6, PT, R6, 0x2a000, !P0 ;  /* 0x0002a0000600780c */ /* 0x000fc400047c1270 */
[----:B------:R-:W-:Y:S02]  /*01a0*/  LOP3.LUT R8, R19, 0x20, R0, 0xfe, !PT ;  /* 0x0000002013087812 */ /* 0x000fe400078efe00 */
[----:B------:R-:W-:Y:S01]  /*01b0*/  ISETP.LT.AND P5, PT, R7, 0x2a000, !P0 ;  /* 0x0002a0000700780c */ /* 0x000fe200047a1270 */
[----:B------:R1:W2:Y:S01]  /*01c0*/  @P2 LDG.E.EL R18, desc[UR6][R2.64] ;  /* 0x0000000602122981 */ /* 0x0002a2000c2e1900 */
[----:B------:R-:W-:Y:S02]  /*01d0*/  LOP3.LUT R4, R19, 0x28, R0, 0xfe, !PT ;  /* 0x0000002813047812 */ /* 0x000fe400078efe00 */
[----:B------:R-:W-:Y:S02]  /*01e0*/  LOP3.LUT R6, R19, 0x30, R0, 0xfe, !PT ;  /* 0x0000003013067812 */ /* 0x000fe400078efe00 */
[----:B------:R-:W-:Y:S02]  /*01f0*/  LOP3.LUT R7, R19, 0x38, R0, 0xfe, !PT ;  /* 0x0000003813077812 */ /* 0x000fe400078efe00 */
[----:B------:R-:W-:-:S02]  /*0200*/  ISETP.LT.AND P4, PT, R8, 0x2a000, !P0 ;  /* 0x0002a0000800780c */ /* 0x000fc40004781270 */
[----:B------:R-:W-:Y:S02]  /*0210*/  ISETP.LT.AND P3, PT, R4, 0x2a000, !P0 ;  /* 0x0002a0000400780c */ /* 0x000fe40004761270 */
[----:B------:R-:W-:Y:S02]  /*0220*/  ISETP.LT.AND P2, PT, R6, 0x2a000, !P0 ;  /* 0x0002a0000600780c */ /* 0x000fe40004741270 */
[----:B------:R-:W-:Y:S01]  /*0230*/  ISETP.LT.AND P0, PT, R7, 0x2a000, !P0 ;  /* 0x0002a0000700780c */ /* 0x000fe20004701270 */
[C---:B------:R-:W-:Y:S02]  /*0240*/  VIADD R7, R5.reuse, 0x90 ;  /* 0x0000009005077836 */ /* 0x040fe40000000000 */
[C---:B------:R-:W-:Y:S02]  /*0250*/  VIADD R9, R5.reuse, 0xd8 ;  /* 0x000000d805097836 */ /* 0x040fe40000000000 */
[C---:B------:R-:W-:Y:S02]  /*0260*/  VIADD R11, R5.reuse, 0x120 ;  /* 0x00000120050b7836 */ /* 0x040fe40000000000 */
[----:B------:R-:W-:-:S02]  /*0270*/  VIADD R13, R5, 0x168 ;  /* 0x00000168050d7836 */ /* 0x000fc40000000000 */
[C---:B------:R-:W-:Y:S02]  /*0280*/  VIADD R23, R5.reuse, 0x1b0 ;  /* 0x000001b005177836 */ /* 0x040fe40000000000 */
[C---:B------:R-:W-:Y:S02]  /*0290*/  VIADD R25, R5.reuse, 0x1f8 ;  /* 0x000001f805197836 */ /* 0x040fe40000000000 */
[----:B-1----:R-:W-:-:S04]  /*02a0*/  IMAD.WIDE R2, R5, 0x4, R16 ;  /* 0x0000000405027825 */ /* 0x002fc800078e0210 */
[----:B------:R-:W-:-:S04]  /*02b0*/  IMAD.WIDE R4, R7, 0x4, R16 ;  /* 0x0000000407047825 */ /* 0x000fc800078e0210 */
[----:B------:R-:W-:-:S04]  /*02c0*/  IMAD.WIDE R6, R9, 0x4, R16 ;  /* 0x0000000409067825 */ /* 0x000fc800078e0210 */
[----:B------:R-:W-:Y:S01]  /*02d0*/  IMAD.WIDE R8, R11, 0x4, R16 ;  /* 0x000000040b087825 */ /* 0x000fe200078e0210 */
[----:B------:R-:W-:-:S03]  /*02e0*/  CS2R R20, SRZ ;  /* 0x0000000000147805 */ /* 0x000fc6000001ff00 */
[----:B------:R-:W-:-:S03]  /*02f0*/  IMAD.WIDE R10, R13, 0x4, R16 ;  /* 0x000000040d0a7825 */ /* 0x000fc600078e0210 */
[----:B------:R1:W3:Y:S01]  /*0300*/  @P6 LDG.E.EL R20, desc[UR6][R4.64] ;  /* 0x0000000604146981 */ /* 0x0002e2000c2e1900 */
[--C-:B------:R-:W-:Y:S01]  /*0310*/  IMAD.WIDE R12, R23, 0x4, R16.reuse ;  /* 0x00000004170c7825 */ /* 0x100fe200078e0210 */
[----:B------:R-:W-:Y:S02]  /*0320*/  CS2R R22, SRZ ;  /* 0x0000000000167805 */ /* 0x000fe4000001ff00 */
[----:B------:R-:W4:Y:S01]  /*0330*/  @P5 LDG.E.EL R21, desc[UR6][R6.64] ;  /* 0x0000000606155981 */ /* 0x000f22000c2e1900 */
[----:B------:R-:W-:Y:S01]  /*0340*/  IMAD.WIDE R16, R25, 0x4, R16 ;  /* 0x0000000419107825 */ /* 0x000fe200078e0210 */
[----:B------:R-:W-:Y:S02]  /*0350*/  CS2R R24, SRZ ;  /* 0x0000000000187805 */ /* 0x000fe4000001ff00 */
[----:B------:R-:W5:Y:S01]  /*0360*/  @P4 LDG.E.EL R22, desc[UR6][R8.64] ;  /* 0x0000000608164981 */ /* 0x000f62000c2e1900 */
[----:B------:R-:W-:-:S03]  /*0370*/  IMAD.MOV.U32 R26, RZ, RZ, RZ ;  /* 0x000000ffff1a7224 */ /* 0x000fc600078e00ff */
[----:B------:R-:W5:Y:S04]  /*0380*/  @P3 LDG.E.EL R23, desc[UR6][R10.64] ;  /* 0x000000060a173981 */ /* 0x000f68000c2e1900 */
[----:B------:R1:W5:Y:S04]  /*0390*/  @P2 LDG.E.EL R24, desc[UR6][R12.64] ;  /* 0x000000060c182981 */ /* 0x000368000c2e1900 */
[----:B------:R1:W5:Y:S04]  /*03a0*/  @P1 LDG.E.EL R25, desc[UR6][R2.64] ;  /* 0x0000000602191981 */ /* 0x000368000c2e1900 */
[----:B------:R-:W5:Y:S01]  /*03b0*/  @P0 LDG.E.EL R26, desc[UR6][R16.64] ;  /* 0x00000006101a0981 */ /* 0x000f62000c2e1900 */
[----:B------:R-:W1:Y:S01]  /*03c0*/  S2R R27, SR_TID.X ;  /* 0x00000000001b7919 */ /* 0x000e620000002100 */
[----:B------:R-:W1:Y:S01]  /*03d0*/  S2UR UR5, SR_CgaCtaId ;  /* 0x00000000000579c3 */ /* 0x000e620000008800 */
[----:B------:R-:W-:Y:S01]  /*03e0*/  UMOV UR4, 0x400 ;  /* 0x0000040000047882 */ /* 0x000fe20000000000 */
[----:B-1----:R-:W-:Y:S01]  /*03f0*/  IMAD.SHL.U32 R4, R27, 0x40, RZ ;  /* 0x000000401b047824 */ /* 0x002fe200078e00ff */
[----:B------:R-:W-:-:S04]  /*0400*/  SHF.R.U32.HI R5, RZ, 0x4, R27 ;  /* 0x00000004ff057819 */ /* 0x000fc8000001161b */
[----:B------:R-:W-:Y:S02]  /*0410*/  SGXT.U32 R5, R5, 0x3 ;  /* 0x000000030505781a */ /* 0x000fe40000000000 */
[----:B------:R-:W-:Y:S01]  /*0420*/  LOP3.LUT R4, R4, 0x3c0, RZ, 0xc0, !PT ;  /* 0x000003c004047812 */ /* 0x000fe200078ec0ff */
[----:B0-----:R-:W-:-:S03]  /*0430*/  UPRMT UR4, UR5, 0x654, UR4 ;  /* 0x0000065405047896 */ /* 0x001fc60008000004 */
[----:B------:R-:W-:-:S04]  /*0440*/  LOP3.LUT R5, R4, R5, RZ, 0xfc, !PT ;  /* 0x0000000504057212 */ /* 0x000fc800078efcff */
[----:B------:R-:W-:-:S04]  /*0450*/  LEA.HI R5, R4, R5, RZ, 0x1c ;  /* 0x0000000504057211 */ /* 0x000fc800078fe0ff */
[----:B------:R-:W-:Y:S01]  /*0460*/  LEA R13, R5, UR4, 0x2 ;  /* 0x00000004050d7c11 */ /* 0x000fe2000f8e10ff */
[----:B------:R-:W-:Y:S01]  /*0470*/  IMAD.SHL.U32 R8, R27, 0x4, RZ ;  /* 0x000000041b087824 */ /* 0x000fe200078e00ff */
[----:B------:R-:W-:-:S04]  /*0480*/  SHF.R.U32.HI R2, RZ, 0x2, R27 ;  /* 0x00000002ff027819 */ /* 0x000fc8000001161b */
[----:B------:R-:W-:Y:S02]  /*0490*/  LOP3.LUT R8, R8, 0x1fc, RZ, 0xc0, !PT ;  /* 0x000001fc08087812 */ /* 0x000fe400078ec0ff */
[----:B------:R-:W-:-:S05]  /*04a0*/  LOP3.LUT R3, R2, 0x1c, RZ, 0xc0, !PT ;  /* 0x0000001c02037812 */ /* 0x000fca00078ec0ff */
[----:B------:R-:W-:-:S05]  /*04b0*/  IMAD.IADD R3, R8, 0x1, R3 ;  /* 0x0000000108037824 */ /* 0x000fca00078e0203 */
[----:B------:R-:W-:Y:S01]  /*04c0*/  LEA R4, R3, UR4, 0x2 ;  /* 0x0000000403047c11 */ /* 0x000fe2000f8e10ff */
[----:B------:R-:W-:Y:S01]  /*04d0*/  IMAD.SHL.U32 R10, R14, 0x4, RZ ;  /* 0x000000040e0a7824 */ /* 0x000fe200078e00ff */
[----:B------:R-:W0:Y:S04]  /*04e0*/  LDC.64 R2, c[0x0][0x218] ;  /* 0x00008600ff027b82 */ /* 0x000e280000000a00 */
[----:B------:R-:W-:Y:S01]  /*04f0*/  LOP3.LUT R11, R19, 0x3c, R10, 0xf8, !PT ;  /* 0x0000003c130b7812 */ /* 0x000fe200078ef80a */
[----:B------:R-:W-:-:S04]  /*0500*/  IMAD.MOV.U32 R10, RZ, RZ, RZ ;  /* 0x000000ffff0a7224 */ /* 0x000fc800078e00ff */
[----:B------:R-:W-:-:S05]  /*0510*/  IMAD.HI R9, R11, -0x6db6db6d, R10 ;  /* 0x924924930b097827 */ /* 0x000fca00078e020a */
[----:B------:R-:W-:-:S04]  /*0520*/  SHF.R.U32.HI R10, RZ, 0x1f, R9 ;  /* 0x0000001fff0a7819 */ /* 0x000fc80000011609 */
[----:B------:R-:W-:Y:S02]  /*0530*/  LEA.HI.SX32 R10, R9, R10, 0x18 ;  /* 0x0000000a090a7211 */ /* 0x000fe400078fc2ff */
[----:B------:R-:W-:Y:S02]  /*0540*/  LOP3.LUT R12, R8, 0x200, RZ, 0xfc, !PT ;  /* 0x00000200080c7812 */ /* 0x000fe400078efcff */
[----:B------:R-:W-:Y:S01]  /*0550*/  ISETP.GE.AND P0, PT, R11, 0x2a000, PT ;  /* 0x0002a0000b00780c */ /* 0x000fe20003f06270 */
[C---:B------:R-:W-:Y:S01]  /*0560*/  IMAD R11, R10.reuse, -0x1c0, R11 ;  /* 0xfffffe400a0b7824 */ /* 0x040fe200078e020b */
[----:B------:R-:W-:Y:S02]  /*0570*/  LOP3.LUT R9, R15, R0, RZ, 0xfc, !PT ;  /* 0x000000000f097212 */ /* 0x000fe400078efcff */
[----:B------:R-:W-:Y:S02]  /*0580*/  LOP3.LUT R0, R15, 0x8, R0, 0xfe, !PT ;  /* 0x000000080f007812 */ /* 0x000fe400078efe00 */
[----:B------:R-:W-:Y:S01]  /*0590*/  SHF.R.U32.HI R12, RZ, 0x4, R12 ;  /* 0x00000004ff0c7819 */ /* 0x000fe2000001160c */
[----:B------:R-:W-:Y:S01]  /*05a0*/  IMAD R11, R10, 0xfc0, R11 ;  /* 0x00000fc00a0b7824 */ /* 0x000fe200078e020b */
[----:B------:R-:W-:-:S02]  /*05b0*/  ISETP.LT.AND P1, PT, R9, 0x9, !P0 ;  /* 0x000000090900780c */ /* 0x000fc40004721270 */
[----:B------:R-:W-:Y:S01]  /*05c0*/  ISETP.LT.AND P0, PT, R0, 0x9, !P0 ;  /* 0x000000090000780c */ /* 0x000fe20004701270 */
[----:B------:R-:W-:Y:S01]  /*05d0*/  IMAD R9, R9, 0x1c0, R11 ;  /* 0x000001c009097824 */ /* 0x000fe200078e020b */
[----:B--2---:R-:W-:Y:S04]  /*05e0*/  STS [R13+0x20], R18 ;  /* 0x000020120d007388 */ /* 0x004fe80000000800 */
[----:B---3--:R-:W-:Y:S04]  /*05f0*/  STS [R13+0x40], R20 ;  /* 0x000040140d007388 */ /* 0x008fe80000000800 */
[----:B----4-:R-:W-:Y:S04]  /*0600*/  STS [R13+0x60], R21 ;  /* 0x000060150d007388 */ /* 0x010fe80000000800 */
[----:B-----5:R-:W-:Y:S04]  /*0610*/  STS [R13+0x80], R22 ;  /* 0x000080160d007388 */ /* 0x020fe80000000800 */
[----:B------:R-:W-:Y:S04]  /*0620*/  STS [R13+0xa0], R23 ;  /* 0x0000a0170d007388 */ /* 0x000fe80000000800 */
[----:B------:R-:W-:Y:S04]  /*0630*/  STS [R13+0xc0], R24 ;  /* 0x0000c0180d007388 */ /* 0x000fe80000000800 */
[----:B------:R-:W-:Y:S04]  /*0640*/  STS [R13], R25 ;  /* 0x000000190d007388 */ /* 0x000fe80000000800 */
[----:B------:R1:W-:Y:S01]  /*0650*/  STS [R13+0xe0], R26 ;  /* 0x0000e01a0d007388 */ /* 0x0003e20000000800 */
[----:B------:R-:W-:Y:S06]  /*0660*/  BAR.SYNC.DEFER_BLOCKING 0x0 ;  /* 0x0000000000007b1d */ /* 0x000fec0000010000 */
[----:B------:R-:W2:Y:S01]  /*0670*/  LDS.128 R4, [R4] ;  /* 0x0000000004047984 */ /* 0x000ea20000000c00 */
[----:B-1----:R-:W-:-:S05]  /*0680*/  LOP3.LUT R13, R12, 0x3c, RZ, 0xc0, !PT ;  /* 0x0000003c0c0d7812 */ /* 0x002fca00078ec0ff */
[----:B------:R-:W-:Y:S02]  /*0690*/  IMAD.IADD R13, R8, 0x1, R13 ;  /* 0x00000001080d7824 */ /* 0x000fe400078e020d */
[----:B0-----:R-:W-:-:S03]  /*06a0*/  IMAD.WIDE R8, R9, 0x4, R2 ;  /* 0x0000000409087825 */ /* 0x001fc600078e0202 */
[----:B------:R-:W-:Y:S02]  /*06b0*/  LEA R13, R13, UR4, 0x2 ;  /* 0x000000040d0d7c11 */ /* 0x000fe4000f8e10ff */
[----:B--2---:R0:W-:Y:S02]  /*06c0*/  @P1 STG.E.128 desc[UR6][R8.64], R4 ;  /* 0x0000000408001986 */ /* 0x0041e4000c101d06 */
[----:B0-----:R-:W-:Y:S05]  /*06d0*/  @!P0 EXIT ;  /* 0x000000000000894d */ /* 0x001fea0003800000 */
[----:B------:R-:W0:Y:S01]  /*06e0*/  LDS.128 R12, [R13+0x800] ;  /* 0x000800000d0c7984 */ /* 0x000e220000000c00 */
[----:B------:R-:W-:-:S04]  /*06f0*/  IMAD R11, R0, 0x1c0, R11 ;  /* 0x000001c0000b7824 */ /* 0x000fc800078e020b */
[----:B------:R-:W-:-:S05]  /*0700*/  IMAD.WIDE R2, R11, 0x4, R2 ;  /* 0x000000040b027825 */ /* 0x000fca00078e0202 */
[----:B0-----:R-:W-:Y:S01]  /*0710*/  STG.E.128 desc[UR6][R2.64], R12 ;  /* 0x0000000c02007986 */ /* 0x001fe2000c101d06 */
[----:B------:R-:W-:Y:S05]  /*0720*/  EXIT ;  /* 0x000000000000794d */ /* 0x000fea0003800000 */
.L_x_0:
[----:B------:R-:W-:-:S00]  /*0730*/  BRA `(.L_x_0) ;  /* 0xfffffffc00fc7947 */ /* 0x000fc0000383ffff */
[----:B------:R-:W-:-:S00]  /*0740*/  NOP ;  /* 0x0000000000007918 */ /* 0x000fc00000000000 */
        /* <DEDUP_REMOVED lines=11> */
.L_x_1:


//--------------------- .nv.shared.triton_poi_fused_2 --------------------------
	.section	.nv.shared.triton_poi_fused_2,"aw",@nobits
	.sectionflags	@""
	.align	16
	.zero		1024


//--------------------- .nv.constant0.triton_poi_fused_2 --------------------------
	.section	.nv.constant0.triton_poi_fused_2,"a",@progbits
	.sectionflags	@""
	.align	4
.nv.constant0.triton_poi_fused_2:
	.zero		552
